	.headerflags	@"EF_CUDA_TEXMODE_UNIFIED EF_CUDA_64BIT_ADDRESS EF_CUDA_ACCELERATORS EF_CUDA_SM90 EF_CUDA_VIRTUAL_SM(EF_CUDA_SM90)"
	.elftype	@"ET_EXEC"


//--------------------- .nv.info                  --------------------------
	.section	.nv.info,"",@"SHT_CUDA_INFO"
	.align	4


	//----- nvinfo : EIATTR_REGCOUNT
	.align		4
        /*0000*/ 	.byte	0x04, 0x2f
        /*0002*/ 	.short	(.L_1 - .L_0)
	.align		4
.L_0:
        /*0004*/ 	.word	index@(triton_poi_fused_max_pool2d_with_indices_2)
        /*0008*/ 	.word	0x00000018


	//----- nvinfo : EIATTR_MIN_STACK_SIZE
	.align		4
.L_1:
        /*000c*/ 	.byte	0x04, 0x12
        /*000e*/ 	.short	(.L_3 - .L_2)
	.align		4
.L_2:
        /*0010*/ 	.word	index@(triton_poi_fused_max_pool2d_with_indices_2)
        /*0014*/ 	.word	0x00000000


	//----- nvinfo : EIATTR_FRAME_SIZE
	.align		4
.L_3:
        /*0018*/ 	.byte	0x04, 0x11
        /*001a*/ 	.short	(.L_5 - .L_4)
	.align		4
.L_4:
        /*001c*/ 	.word	index@(triton_poi_fused_max_pool2d_with_indices_2)
        /*0020*/ 	.word	0x00000000


	//----- nvinfo : EIATTR_MIN_STACK_SIZE
	.align		4
.L_5:
        /*0024*/ 	.byte	0x04, 0x12
        /*0026*/ 	.short	(.L_7 - .L_6)
	.align		4
.L_6:
        /*0028*/ 	.word	index@(triton_poi_fused_max_pool2d_with_indices_2)
        /*002c*/ 	.word	0x00000000
.L_7:


//--------------------- .nv.info.triton_poi_fused_max_pool2d_with_indices_2 --------------------------
	.section	.nv.info.triton_poi_fused_max_pool2d_with_indices_2,"",@"SHT_CUDA_INFO"
	.sectionflags	@""
	.align	4


	//----- nvinfo : EIATTR_CUDA_API_VERSION
	.align		4
        /*0000*/ 	.byte	0x04, 0x37
        /*0002*/ 	.short	(.L_9 - .L_8)
.L_8:
        /*0004*/ 	.word	0x0000007c


	//----- nvinfo : EIATTR_KPARAM_INFO
	.align		4
.L_9:
        /*0008*/ 	.byte	0x04, 0x17
        /*000a*/ 	.short	(.L_11 - .L_10)
.L_10:
        /*000c*/ 	.word	0x00000000
        /*0010*/ 	.short	0x0002
        /*0012*/ 	.short	0x0010
        /*0014*/ 	.byte	0x00, 0xf0, 0x11, 0x00


	//----- nvinfo : EIATTR_KPARAM_INFO
	.align		4
.L_11:
        /*0018*/ 	.byte	0x04, 0x17
        /*001a*/ 	.short	(.L_13 - .L_12)
.L_12:
        /*001c*/ 	.word	0x00000000
        /*0020*/ 	.short	0x0001
        /*0022*/ 	.short	0x0008
        /*0024*/ 	.byte	0x00, 0xf4, 0x21, 0x00


	//----- nvinfo : EIATTR_KPARAM_INFO
	.align		4
.L_13:
        /*0028*/ 	.byte	0x04, 0x17
        /*002a*/ 	.short	(.L_15 - .L_14)
.L_14:
        /*002c*/ 	.word	0x00000000
        /*0030*/ 	.short	0x0000
        /*0032*/ 	.short	0x0000
        /*0034*/ 	.byte	0x00, 0xf4, 0x21, 0x00


	//----- nvinfo : EIATTR_SPARSE_MMA_MASK
	.align		4
.L_15:
        /*0038*/ 	.byte	0x03, 0x50
        /*003a*/ 	.short	0x0000


	//----- nvinfo : EIATTR_MAXREG_COUNT
	.align		4
        /*003c*/ 	.byte	0x03, 0x1b
        /*003e*/ 	.short	0x00ff


	//----- nvinfo : EIATTR_EXIT_INSTR_OFFSETS
	.align		4
        /*0040*/ 	.byte	0x04, 0x1c
        /*0042*/ 	.short	(.L_17 - .L_16)


	//   ....[0]....
.L_16:
        /*0044*/ 	.word	0x00000ae0


	//   ....[1]....
        /*0048*/ 	.word	0x00000b00


	//----- nvinfo : EIATTR_REQNTID
	.align		4
.L_17:
        /*004c*/ 	.byte	0x04, 0x10
        /*004e*/ 	.short	(.L_19 - .L_18)
.L_18:
        /*0050*/ 	.word	0x00000080
        /*0054*/ 	.word	0x00000001
        /*0058*/ 	.word	0x00000001


	//----- nvinfo : EIATTR_CBANK_PARAM_SIZE
	.align		4
.L_19:
        /*005c*/ 	.byte	0x03, 0x19
        /*005e*/ 	.short	0x0014


	//----- nvinfo : EIATTR_PARAM_CBANK
	.align		4
        /*0060*/ 	.byte	0x04, 0x0a
        /*0062*/ 	.short	(.L_21 - .L_20)
	.align		4
.L_20:
        /*0064*/ 	.word	index@(.nv.constant0.triton_poi_fused_max_pool2d_with_indices_2)
        /*0068*/ 	.short	0x0210
        /*006a*/ 	.short	0x0014


	//----- nvinfo : EIATTR_SW_WAR
	.align		4
.L_21:
        /*006c*/ 	.byte	0x04, 0x36
        /*006e*/ 	.short	(.L_23 - .L_22)
.L_22:
        /*0070*/ 	.word	0x00000008
.L_23:


//--------------------- .nv.callgraph             --------------------------
	.section	.nv.callgraph,"",@"SHT_CUDA_CALLGRAPH"
	.align	4
	.sectionentsize	8
	.align		4
        /*0000*/ 	.word	0x00000000
	.align		4
        /*0004*/ 	.word	0xffffffff
	.align		4
        /*0008*/ 	.word	0x00000000
	.align		4
        /*000c*/ 	.word	0xfffffffe
	.align		4
        /*0010*/ 	.word	0x00000000
	.align		4
        /*0014*/ 	.word	0xfffffffd
	.align		4
        /*0018*/ 	.word	0x00000000
	.align		4
        /*001c*/ 	.word	0xfffffffc


//--------------------- .text.triton_poi_fused_max_pool2d_with_indices_2 --------------------------
	.section	.text.triton_poi_fused_max_pool2d_with_indices_2,"ax",@progbits
	.align	128
        .global         triton_poi_fused_max_pool2d_with_indices_2
        .type           triton_poi_fused_max_pool2d_with_indices_2,@function
        .size           triton_poi_fused_max_pool2d_with_indices_2,(.L_x_1 - triton_poi_fused_max_pool2d_with_indices_2)
        .other          triton_poi_fused_max_pool2d_with_indices_2,@"STO_CUDA_ENTRY STV_DEFAULT"
triton_poi_fused_max_pool2d_with_indices_2:
.text.triton_poi_fused_max_pool2d_with_indices_2:
[----:B------:R-:W0:Y:S01]  /*0000*/  LDC R1, c[0x0][0x28] ;  /* 0x00000a00ff017b82 */ /* 0x000e220000000800 */
[----:B------:R-:W1:Y:S07]  /*0010*/  S2R R0, SR_TID.X ;  /* 0x0000000000007919 */ /* 0x000e6e0000002100 */
[----:B------:R-:W2:Y:S01]  /*0020*/  LDC.64 R2, c[0x0][0x210] ;  /* 0x00008400ff027b82 */ /* 0x000ea20000000a00 */
[----:B------:R-:W-:Y:S01]  /*0030*/  CS2R R16, SRZ ;  /* 0x0000000000107805 */ /* 0x000fe2000001ff00 */
[----:B------:R-:W-:Y:S01]  /*0040*/  ULDC.64 UR4, c[0x0][0x208] ;  /* 0x0000820000047ab9 */ /* 0x000fe20000000a00 */
[----:B------:R-:W3:Y:S01]  /*0050*/  S2R R5, SR_CTAID.X ;  /* 0x0000000000057919 */ /* 0x000ee20000002500 */
[----:B-1----:R-:W-:Y:S01]  /*0060*/  IMAD.SHL.U32 R0, R0, 0x2, RZ ;  /* 0x0000000200007824 */ /* 0x002fe200078e00ff */
[----:B---3--:R-:W-:-:S04]  /*0070*/  SHF.R.S32.HI R6, RZ, 0x17, R5 ;  /* 0x00000017ff067819 */ /* 0x008fc80000011405 */
[----:B------:R-:W-:Y:S02]  /*0080*/  LOP3.LUT R0, R0, 0xfe, RZ, 0xc0, !PT ;  /* 0x000000fe00007812 */ /* 0x000fe400078ec0ff */
[----:B------:R-:W-:-:S03]  /*0090*/  SGXT R6, R6, 0x1 ;  /* 0x000000010606781a */ /* 0x000fc60000000200 */
[----:B------:R-:W-:-:S04]  /*00a0*/  IMAD R5, R5, 0x100, R0 ;  /* 0x0000010005057824 */ /* 0x000fc800078e0200 */
[C---:B------:R-:W-:Y:S01]  /*00b0*/  VIADD R11, R5.reuse, 0xfffffffb ;  /* 0xfffffffb050b7836 */ /* 0x040fe20000000000 */
[----:B------:R-:W-:Y:S01]  /*00c0*/  LEA.HI R0, R6, R5, RZ, 0x2 ;  /* 0x0000000506007211 */ /* 0x000fe200078f10ff */
[----:B------:R-:W-:Y:S02]  /*00d0*/  VIADD R13, R5, 0xfffffffc ;  /* 0xfffffffc050d7836 */ /* 0x000fe40000000000 */
[----:B--2---:R-:W-:Y:S01]  /*00e0*/  IMAD.WIDE R10, R11, 0x4, R2 ;  /* 0x000000040b0a7825 */ /* 0x004fe200078e0202 */
[----:B------:R-:W-:Y:S02]  /*00f0*/  SHF.R.S32.HI R7, RZ, 0x2, R0 ;  /* 0x00000002ff077819 */ /* 0x000fe40000011400 */
[----:B------:R-:W-:Y:S01]  /*0100*/  LOP3.LUT R0, R0, 0xfffffffc, RZ, 0xc0, !PT ;  /* 0xfffffffc00007812 */ /* 0x000fe200078ec0ff */
[----:B------:R-:W-:Y:S01]  /*0110*/  IMAD.WIDE R12, R13, 0x4, R2 ;  /* 0x000000040d0c7825 */ /* 0x000fe200078e0202 */
[----:B------:R-:W-:-:S03]  /*0120*/  LEA.HI R4, R7, R7, RZ, 0x2 ;  /* 0x0000000707047211 */ /* 0x000fc600078f10ff */
[C---:B------:R-:W-:Y:S01]  /*0130*/  IMAD.IADD R0, R5.reuse, 0x1, -R0 ;  /* 0x0000000105007824 */ /* 0x040fe200078e0a00 */
[----:B------:R-:W-:Y:S01]  /*0140*/  LOP3.LUT R8, R4, 0xfffffffc, RZ, 0xc0, !PT ;  /* 0xfffffffc04087812 */ /* 0x000fe200078ec0ff */
[----:B------:R-:W-:-:S04]  /*0150*/  VIADD R4, R5, 0x1 ;  /* 0x0000000105047836 */ /* 0x000fc80000000000 */
[----:B------:R-:W-:Y:S01]  /*0160*/  IMAD.IADD R7, R7, 0x1, -R8 ;  /* 0x0000000107077824 */ /* 0x000fe200078e0a08 */
[----:B------:R-:W-:-:S04]  /*0170*/  LEA.HI R6, R6, R4, RZ, 0x2 ;  /* 0x0000000406067211 */ /* 0x000fc800078f10ff */
[----:B------:R-:W-:Y:S02]  /*0180*/  ISETP.GT.AND P0, PT, R7, RZ, PT ;  /* 0x000000ff0700720c */ /* 0x000fe40003f04270 */
[----:B------:R-:W-:Y:S02]  /*0190*/  LOP3.LUT R9, R6, 0xfffffffc, RZ, 0xc0, !PT ;  /* 0xfffffffc06097812 */ /* 0x000fe400078ec0ff */
[C---:B------:R-:W-:Y:S02]  /*01a0*/  ISETP.GT.AND P2, PT, R0.reuse, RZ, P0 ;  /* 0x000000ff0000720c */ /* 0x040fe40000744270 */
[----:B------:R-:W-:Y:S01]  /*01b0*/  ISETP.GT.AND P1, PT, R0, -0x1, P0 ;  /* 0xffffffff0000780c */ /* 0x000fe20000724270 */
[----:B------:R-:W-:Y:S01]  /*01c0*/  IMAD.IADD R4, R4, 0x1, -R9 ;  /* 0x0000000104047824 */ /* 0x000fe200078e0a09 */
[----:B------:R-:W-:Y:S02]  /*01d0*/  ISETP.LT.AND P2, PT, R5, 0x100, P2 ;  /* 0x000001000500780c */ /* 0x000fe40001741270 */
[----:B------:R-:W-:-:S02]  /*01e0*/  CS2R R8, SRZ ;  /* 0x0000000000087805 */ /* 0x000fc4000001ff00 */
[----:B------:R-:W-:Y:S02]  /*01f0*/  ISETP.LT.AND P1, PT, R5, 0x100, P1 ;  /* 0x000001000500780c */ /* 0x000fe40000f21270 */
[----:B------:R-:W-:-:S04]  /*0200*/  ISETP.GT.AND P3, PT, R4, RZ, P0 ;  /* 0x000000ff0400720c */ /* 0x000fc80000764270 */
[C---:B------:R-:W-:Y:S02]  /*0210*/  ISETP.LT.AND P3, PT, R5.reuse, 0x100, P3 ;  /* 0x000001000500780c */ /* 0x040fe40001f61270 */
[----:B------:R-:W-:Y:S01]  /*0220*/  ISETP.LT.U32.AND P4, PT, R0, 0x4, P0 ;  /* 0x000000040000780c */ /* 0x000fe20000781070 */
[----:B------:R1:W2:Y:S04]  /*0230*/  @P2 LDG.E R16, desc[UR4][R10.64] ;  /* 0x000000040a102981 */ /* 0x0002a8000c1e1900 */
[----:B------:R-:W3:Y:S01]  /*0240*/  @P1 LDG.E.64 R8, desc[UR4][R12.64] ;  /* 0x000000040c081981 */ /* 0x000ee2000c1e1b00 */
[C---:B------:R-:W-:Y:S01]  /*0250*/  ISETP.LT.AND P4, PT, R5.reuse, 0x100, P4 ;  /* 0x000001000500780c */ /* 0x040fe20002781270 */
[----:B------:R-:W-:-:S04]  /*0260*/  VIADD R15, R5, 0xfffffffd ;  /* 0xfffffffd050f7836 */ /* 0x000fc80000000000 */
[----:B------:R4:W5:Y:S01]  /*0270*/  @P3 LDG.E R17, desc[UR4][R12.64] ;  /* 0x000000040c113981 */ /* 0x000962000c1e1900 */
[----:B------:R-:W-:Y:S02]  /*0280*/  IMAD.MOV.U32 R18, RZ, RZ, RZ ;  /* 0x000000ffff127224 */ /* 0x000fe400078e00ff */
[----:B------:R-:W-:-:S05]  /*0290*/  IMAD.WIDE R14, R15, 0x4, R2 ;  /* 0x000000040f0e7825 */ /* 0x000fca00078e0202 */
[----:B------:R4:W5:Y:S01]  /*02a0*/  @P4 LDG.E R18, desc[UR4][R14.64] ;  /* 0x000000040e124981 */ /* 0x000962000c1e1900 */
[----:B------:R-:W-:Y:S02]  /*02b0*/  VIADD R6, R4, 0x1 ;  /* 0x0000000104067836 */ /* 0x000fe40000000000 */
[----:B-1----:R-:W-:-:S03]  /*02c0*/  VIADD R11, R5, 0xfffffffe ;  /* 0xfffffffe050b7836 */ /* 0x002fc60000000000 */
[----:B------:R-:W-:-:S04]  /*02d0*/  ISETP.LT.U32.AND P0, PT, R6, 0x4, P0 ;  /* 0x000000040600780c */ /* 0x000fc80000701070 */
[C---:B------:R-:W-:Y:S01]  /*02e0*/  ISETP.LT.AND P0, PT, R5.reuse, 0x100, P0 ;  /* 0x000001000500780c */ /* 0x040fe20000701270 */
[----:B----4-:R-:W-:-:S04]  /*02f0*/  VIADD R13, R5, 0xffffffff ;  /* 0xffffffff050d7836 */ /* 0x010fc80000000000 */
[----:B------:R-:W-:-:S04]  /*0300*/  IMAD.WIDE R12, R13, 0x4, R2 ;  /* 0x000000040d0c7825 */ /* 0x000fc800078e0202 */
[--C-:B0-----:R-:W-:Y:S01]  /*0310*/  IMAD.WIDE R14, R5, 0x4, R2.reuse ;  /* 0x00000004050e7825 */ /* 0x101fe200078e0202 */
[----:B--2---:R-:W-:Y:S02]  /*0320*/  SEL R19, R16, 0xff800000, P2 ;  /* 0xff80000010137807 */ /* 0x004fe40001000000 */
[----:B---3--:R-:W-:Y:S02]  /*0330*/  SEL R16, R8, 0xff800000, P1 ;  /* 0xff80000008107807 */ /* 0x008fe40000800000 */
[----:B------:R-:W-:Y:S01]  /*0340*/  SEL R10, R9, 0xff800000, P1 ;  /* 0xff800000090a7807 */ /* 0x000fe20000800000 */
[----:B------:R-:W-:Y:S01]  /*0350*/  IMAD.WIDE R8, R11, 0x4, R2 ;  /* 0x000000040b087825 */ /* 0x000fe200078e0202 */
[C---:B------:R-:W-:Y:S02]  /*0360*/  FSETP.GT.AND P2, PT, R16.reuse, R19, PT ;  /* 0x000000131000720b */ /* 0x040fe40003f44000 */
[----:B-----5:R-:W-:Y:S01]  /*0370*/  SEL R21, R17, 0xff800000, P3 ;  /* 0xff80000011157807 */ /* 0x020fe20001800000 */
[----:B------:R-:W-:Y:S01]  /*0380*/  IMAD.MOV.U32 R17, RZ, RZ, RZ ;  /* 0x000000ffff117224 */ /* 0x000fe200078e00ff */
[----:B------:R-:W-:-:S02]  /*0390*/  FSETP.NAN.AND P5, PT, R16, R16, PT ;  /* 0x000000101000720b */ /* 0x000fc40003fa8000 */
[----:B------:R-:W-:Y:S02]  /*03a0*/  FSETP.GT.AND P3, PT, R10, R21, PT ;  /* 0x000000150a00720b */ /* 0x000fe40003f64000 */
[----:B------:R-:W-:Y:S01]  /*03b0*/  ISETP.GT.AND P1, PT, R7, -0x1, PT ;  /* 0xffffffff0700780c */ /* 0x000fe20003f24270 */
[----:B------:R0:W2:Y:S01]  /*03c0*/  @P0 LDG.E R17, desc[UR4][R8.64] ;  /* 0x0000000408110981 */ /* 0x0000a2000c1e1900 */
[----:B------:R-:W-:Y:S02]  /*03d0*/  SEL R11, R18, 0xff800000, P4 ;  /* 0xff800000120b7807 */ /* 0x000fe40002000000 */
[----:B------:R-:W-:Y:S02]  /*03e0*/  FSETP.NAN.AND P4, PT, R10, R10, PT ;  /* 0x0000000a0a00720b */ /* 0x000fe40003f88000 */
[----:B------:R-:W-:Y:S02]  /*03f0*/  @!P2 FSEL R16, R16, R19, P5 ;  /* 0x000000131010a208 */ /* 0x000fe40002800000 */
[----:B------:R-:W-:-:S02]  /*0400*/  CS2R R18, SRZ ;  /* 0x0000000000127805 */ /* 0x000fc4000001ff00 */
[----:B------:R-:W-:Y:S02]  /*0410*/  ISETP.GT.AND P2, PT, R0, RZ, P1 ;  /* 0x000000ff0000720c */ /* 0x000fe40000f44270 */
[----:B------:R-:W-:Y:S02]  /*0420*/  FSETP.NAN.AND P5, PT, R11, R11, PT ;  /* 0x0000000b0b00720b */ /* 0x000fe40003fa8000 */
[----:B------:R-:W-:Y:S02]  /*0430*/  ISETP.LT.AND P2, PT, R5, 0x100, P2 ;  /* 0x000001000500780c */ /* 0x000fe40001741270 */
[----:B------:R-:W-:Y:S02]  /*0440*/  @!P3 FSEL R10, R10, R21, P4 ;  /* 0x000000150a0ab208 */ /* 0x000fe40002000000 */
[----:B------:R-:W-:Y:S02]  /*0450*/  ISETP.GT.AND P3, PT, R4, RZ, P1 ;  /* 0x000000ff0400720c */ /* 0x000fe40000f64270 */
[----:B------:R-:W-:-:S02]  /*0460*/  FSETP.GEU.AND P6, PT, R16, R11, PT ;  /* 0x0000000b1000720b */ /* 0x000fc40003fce000 */
[C---:B------:R-:W-:Y:S02]  /*0470*/  ISETP.LT.AND P3, PT, R5.reuse, 0x100, P3 ;  /* 0x000001000500780c */ /* 0x040fe40001f61270 */
[----:B------:R-:W-:Y:S02]  /*0480*/  ISETP.GE.AND P4, PT, R5, 0x100, PT ;  /* 0x000001000500780c */ /* 0x000fe40003f86270 */
[----:B0-----:R-:W-:Y:S01]  /*0490*/  LOP3.LUT R8, R7, R0, RZ, 0xfc, !PT ;  /* 0x0000000007087212 */ /* 0x001fe200078efcff */
[----:B------:R0:W3:Y:S01]  /*04a0*/  @P2 LDG.E R18, desc[UR4][R12.64] ;  /* 0x000000040c122981 */ /* 0x0000e2000c1e1900 */
[----:B------:R-:W-:Y:S01]  /*04b0*/  @!P5 FSEL R11, R11, R16, !P6 ;  /* 0x000000100b0bd208 */ /* 0x000fe20007000000 */
[----:B------:R-:W-:Y:S01]  /*04c0*/  IMAD.MOV.U32 R16, RZ, RZ, RZ ;  /* 0x000000ffff107224 */ /* 0x000fe200078e00ff */
[----:B------:R-:W-:Y:S02]  /*04d0*/  ISETP.GT.AND P6, PT, R8, -0x1, !P4 ;  /* 0xffffffff0800780c */ /* 0x000fe400067c4270 */
[----:B------:R-:W-:-:S03]  /*04e0*/  CS2R R8, SRZ ;  /* 0x0000000000087805 */ /* 0x000fc6000001ff00 */
[----:B------:R-:W4:Y:S01]  /*04f0*/  @P3 LDG.E R16, desc[UR4][R14.64] ;  /* 0x000000040e103981 */ /* 0x000f22000c1e1900 */
[----:B------:R-:W-:-:S07]  /*0500*/  ISETP.LT.U32.AND P5, PT, R0, 0x4, P1 ;  /* 0x000000040000780c */ /* 0x000fce0000fa1070 */
[----:B------:R-:W5:Y:S01]  /*0510*/  @P6 LDG.E.64 R8, desc[UR4][R14.64] ;  /* 0x000000040e086981 */ /* 0x000f62000c1e1b00 */
[----:B------:R-:W-:-:S13]  /*0520*/  ISETP.LT.AND P5, PT, R5, 0x100, P5 ;  /* 0x000001000500780c */ /* 0x000fda0002fa1270 */
[----:B------:R1:W5:Y:S01]  /*0530*/  @P5 LDG.E R19, desc[UR4][R14.64+0x4] ;  /* 0x000004040e135981 */ /* 0x000362000c1e1900 */
[----:B0-----:R-:W-:Y:S02]  /*0540*/  VIADD R13, R7, 0x1 ;  /* 0x00000001070d7836 */ /* 0x001fe40000000000 */
[----:B-1----:R-:W-:-:S04]  /*0550*/  VIADD R15, R5, 0x3 ;  /* 0x00000003050f7836 */ /* 0x002fc80000000000 */
[----:B------:R-:W-:Y:S01]  /*0560*/  IMAD.WIDE R14, R15, 0x4, R2 ;  /* 0x000000040f0e7825 */ /* 0x000fe200078e0202 */
[----:B--2---:R-:W-:-:S04]  /*0570*/  SEL R17, R17, 0xff800000, P0 ;  /* 0xff80000011117807 */ /* 0x004fc80000000000 */
[----:B------:R-:W-:Y:S02]  /*0580*/  FSETP.NAN.AND P0, PT, R17, R17, PT ;  /* 0x000000111100720b */ /* 0x000fe40003f08000 */
[----:B---3--:R-:W-:-:S04]  /*0590*/  SEL R18, R18, 0xff800000, P2 ;  /* 0xff80000012127807 */ /* 0x008fc80001000000 */
[----:B------:R-:W-:Y:S02]  /*05a0*/  FSETP.NAN.AND P2, PT, R18, R18, PT ;  /* 0x000000121200720b */ /* 0x000fe40003f48000 */
[----:B----4-:R-:W-:Y:S02]  /*05b0*/  SEL R16, R16, 0xff800000, P3 ;  /* 0xff80000010107807 */ /* 0x010fe40001800000 */
[----:B------:R-:W-:-:S04]  /*05c0*/  FSETP.GEU.AND P3, PT, R10, R17, PT ;  /* 0x000000110a00720b */ /* 0x000fc80003f6e000 */
[----:B------:R-:W-:Y:S02]  /*05d0*/  @!P0 FSEL R17, R17, R10, !P3 ;  /* 0x0000000a11118208 */ /* 0x000fe40005800000 */
[----:B------:R-:W-:Y:S02]  /*05e0*/  FSETP.NAN.AND P0, PT, R16, R16, PT ;  /* 0x000000101000720b */ /* 0x000fe40003f08000 */
[----:B------:R-:W-:Y:S02]  /*05f0*/  FSETP.GEU.AND P3, PT, R11, R18, PT ;  /* 0x000000120b00720b */ /* 0x000fe40003f6e000 */
[----:B-----5:R-:W-:Y:S02]  /*0600*/  SEL R8, R8, 0xff800000, P6 ;  /* 0xff80000008087807 */ /* 0x020fe40003000000 */
[----:B------:R-:W-:Y:S02]  /*0610*/  @!P2 FSEL R18, R18, R11, !P3 ;  /* 0x0000000b1212a208 */ /* 0x000fe40005800000 */
[----:B------:R-:W-:-:S02]  /*0620*/  FSETP.NAN.AND P3, PT, R8, R8, PT ;  /* 0x000000080800720b */ /* 0x000fc40003f68000 */
[----:B------:R-:W-:Y:S02]  /*0630*/  FSETP.GEU.AND P2, PT, R17, R16, PT ;  /* 0x000000101100720b */ /* 0x000fe40003f4e000 */
[----:B------:R-:W-:Y:S02]  /*0640*/  SEL R9, R9, 0xff800000, P6 ;  /* 0xff80000009097807 */ /* 0x000fe40003000000 */
[----:B------:R-:W-:Y:S02]  /*0650*/  @!P0 FSEL R16, R16, R17, !P2 ;  /* 0x0000001110108208 */ /* 0x000fe40005000000 */
[----:B------:R-:W-:Y:S02]  /*0660*/  FSETP.GEU.AND P0, PT, R18, R8, PT ;  /* 0x000000081200720b */ /* 0x000fe40003f0e000 */
[----:B------:R-:W-:-:S03]  /*0670*/  FSETP.NAN.AND P2, PT, R9, R9, PT ;  /* 0x000000090900720b */ /* 0x000fc60003f48000 */
[----:B------:R-:W-:Y:S02]  /*0680*/  @!P3 FSEL R8, R8, R18, !P0 ;  /* 0x000000120808b208 */ /* 0x000fe40004000000 */
[----:B------:R-:W-:Y:S02]  /*0690*/  ISETP.LT.U32.AND P0, PT, R6, 0x4, P1 ;  /* 0x000000040600780c */ /* 0x000fe40000f01070 */
[----:B------:R-:W-:Y:S02]  /*06a0*/  SEL R7, R19, 0xff800000, P5 ;  /* 0xff80000013077807 */ /* 0x000fe40002800000 */
[----:B------:R-:W-:Y:S02]  /*06b0*/  ISETP.LT.AND P0, PT, R5, 0x100, P0 ;  /* 0x000001000500780c */ /* 0x000fe40000701270 */
[----:B------:R-:W-:Y:S01]  /*06c0*/  ISETP.GE.U32.AND P3, PT, R13, 0x4, PT ;  /* 0x000000040d00780c */ /* 0x000fe20003f66070 */
[----:B------:R-:W-:Y:S01]  /*06d0*/  VIADD R11, R5, 0x2 ;  /* 0x00000002050b7836 */ /* 0x000fe20000000000 */
[----:B------:R-:W-:-:S02]  /*06e0*/  FSETP.GEU.AND P6, PT, R16, R9, PT ;  /* 0x000000091000720b */ /* 0x000fc40003fce000 */
[-C--:B------:R-:W-:Y:S02]  /*06f0*/  FSETP.NAN.AND P5, PT, R7, R7.reuse, PT ;  /* 0x000000070700720b */ /* 0x080fe40003fa8000 */
[----:B------:R-:W-:Y:S01]  /*0700*/  ISETP.GT.AND P1, PT, R4, RZ, !P3 ;  /* 0x000000ff0400720c */ /* 0x000fe20005f24270 */
[----:B------:R-:W-:Y:S01]  /*0710*/  IMAD.MOV.U32 R4, RZ, RZ, RZ ;  /* 0x000000ffff047224 */ /* 0x000fe200078e00ff */
[----:B------:R-:W-:Y:S01]  /*0720*/  @!P2 FSEL R9, R9, R16, !P6 ;  /* 0x000000100909a208 */ /* 0x000fe20007000000 */
[----:B------:R-:W-:Y:S01]  /*0730*/  IMAD.WIDE R10, R11, 0x4, R2 ;  /* 0x000000040b0a7825 */ /* 0x000fe200078e0202 */
[----:B------:R-:W-:Y:S02]  /*0740*/  ISETP.GT.AND P2, PT, R0, RZ, !P3 ;  /* 0x000000ff0000720c */ /* 0x000fe40005f44270 */
[----:B------:R-:W-:Y:S02]  /*0750*/  LOP3.LUT R6, R13, R6, RZ, 0xfc, !PT ;  /* 0x000000060d067212 */ /* 0x000fe400078efcff */
[----:B------:R-:W-:Y:S01]  /*0760*/  ISETP.LT.AND P2, PT, R5, 0x100, P2 ;  /* 0x000001000500780c */ /* 0x000fe20001741270 */
[----:B------:R0:W2:Y:S01]  /*0770*/  @P0 LDG.E R4, desc[UR4][R10.64] ;  /* 0x000000040a040981 */ /* 0x0000a2000c1e1900 */
[----:B------:R-:W-:-:S02]  /*0780*/  FSETP.GEU.AND P6, PT, R8, R7, PT ;  /* 0x000000070800720b */ /* 0x000fc40003fce000 */
[----:B------:R-:W-:Y:S02]  /*0790*/  LOP3.LUT R13, R13, R0, RZ, 0xfc, !PT ;  /* 0x000000000d0d7212 */ /* 0x000fe400078efcff */
[----:B------:R-:W-:Y:S02]  /*07a0*/  ISETP.LT.AND P1, PT, R5, 0x100, P1 ;  /* 0x000001000500780c */ /* 0x000fe40000f21270 */
[----:B------:R-:W-:Y:S02]  /*07b0*/  @!P5 FSEL R7, R7, R8, !P6 ;  /* 0x000000080707d208 */ /* 0x000fe40007000000 */
[----:B------:R-:W-:Y:S01]  /*07c0*/  ISETP.LT.U32.AND P5, PT, R13, 0x4, !P4 ;  /* 0x000000040d00780c */ /* 0x000fe200067a1070 */
[C---:B------:R-:W-:Y:S01]  /*07d0*/  VIADD R13, R5.reuse, 0x4 ;  /* 0x00000004050d7836 */ /* 0x040fe20000000000 */
[----:B------:R-:W-:Y:S01]  /*07e0*/  ISETP.GT.AND P3, PT, R0, -0x1, !P3 ;  /* 0xffffffff0000780c */ /* 0x000fe20005f64270 */
[----:B------:R-:W-:Y:S01]  /*07f0*/  IMAD.MOV.U32 R0, RZ, RZ, RZ ;  /* 0x000000ffff007224 */ /* 0x000fe200078e00ff */
[----:B------:R-:W-:Y:S01]  /*0800*/  ISETP.LT.U32.AND P6, PT, R6, 0x4, !P4 ;  /* 0x000000040600780c */ /* 0x000fe200067c1070 */
[----:B------:R-:W-:Y:S01]  /*0810*/  IMAD.MOV.U32 R6, RZ, RZ, RZ ;  /* 0x000000ffff067224 */ /* 0x000fe200078e00ff */
[----:B------:R-:W-:Y:S01]  /*0820*/  ISETP.LT.AND P3, PT, R5, 0x100, P3 ;  /* 0x000001000500780c */ /* 0x000fe20001f61270 */
[----:B------:R-:W-:-:S02]  /*0830*/  IMAD.WIDE R12, R13, 0x4, R2 ;  /* 0x000000040d0c7825 */ /* 0x000fc400078e0202 */
[----:B------:R1:W3:Y:S01]  /*0840*/  @P2 LDG.E R0, desc[UR4][R14.64] ;  /* 0x000000040e002981 */ /* 0x0002e2000c1e1900 */
[----:B0-----:R-:W-:Y:S01]  /*0850*/  CS2R R10, SRZ ;  /* 0x00000000000a7805 */ /* 0x001fe2000001ff00 */
[C---:B------:R-:W-:Y:S02]  /*0860*/  VIADD R17, R5.reuse, 0x5 ;  /* 0x0000000505117836 */ /* 0x040fe40000000000 */
[----:B------:R-:W4:Y:S01]  /*0870*/  @P1 LDG.E R6, desc[UR4][R12.64] ;  /* 0x000000040c061981 */ /* 0x000f22000c1e1900 */
[----:B------:R-:W-:Y:S02]  /*0880*/  VIADD R19, R5, 0x6 ;  /* 0x0000000605137836 */ /* 0x000fe40000000000 */
[----:B------:R-:W-:-:S03]  /*0890*/  IMAD.WIDE R16, R17, 0x4, R2 ;  /* 0x0000000411107825 */ /* 0x000fc600078e0202 */
[----:B------:R-:W5:Y:S01]  /*08a0*/  @P3 LDG.E.64 R10, desc[UR4][R12.64] ;  /* 0x000000040c0a3981 */ /* 0x000f62000c1e1b00 */
[----:B------:R-:W-:Y:S02]  /*08b0*/  IMAD.MOV.U32 R8, RZ, RZ, RZ ;  /* 0x000000ffff087224 */ /* 0x000fe400078e00ff */
[----:B-1----:R-:W-:Y:S02]  /*08c0*/  IMAD.MOV.U32 R14, RZ, RZ, RZ ;  /* 0x000000ffff0e7224 */ /* 0x002fe400078e00ff */
[----:B------:R-:W-:Y:S02]  /*08d0*/  IMAD.WIDE R2, R19, 0x4, R2 ;  /* 0x0000000413027825 */ /* 0x000fe400078e0202 */
[----:B------:R-:W5:Y:S04]  /*08e0*/  @P5 LDG.E R8, desc[UR4][R16.64] ;  /* 0x0000000410085981 */ /* 0x000f68000c1e1900 */
[----:B------:R0:W5:Y:S02]  /*08f0*/  @P6 LDG.E R14, desc[UR4][R2.64] ;  /* 0x00000004020e6981 */ /* 0x000164000c1e1900 */
[----:B0-----:R-:W0:Y:S02]  /*0900*/  LDC.64 R2, c[0x0][0x218] ;  /* 0x00008600ff027b82 */ /* 0x001e240000000a00 */
[----:B0-----:R-:W-:Y:S01]  /*0910*/  IMAD.WIDE R2, R5, 0x4, R2 ;  /* 0x0000000405027825 */ /* 0x001fe200078e0202 */
[----:B--2---:R-:W-:-:S04]  /*0920*/  SEL R4, R4, 0xff800000, P0 ;  /* 0xff80000004047807 */ /* 0x004fc80000000000 */
[-C--:B------:R-:W-:Y:S02]  /*0930*/  FSETP.NAN.AND P0, PT, R4, R4.reuse, PT ;  /* 0x000000040400720b */ /* 0x080fe40003f08000 */
[----:B---3--:R-:W-:Y:S02]  /*0940*/  SEL R0, R0, 0xff800000, P2 ;  /* 0xff80000000007807 */ /* 0x008fe40001000000 */
[----:B------:R-:W-:Y:S02]  /*0950*/  FSETP.GEU.AND P2, PT, R9, R4, PT ;  /* 0x000000040900720b */ /* 0x000fe40003f4e000 */
[----:B----4-:R-:W-:-:S07]  /*0960*/  SEL R15, R6, 0xff800000, P1 ;  /* 0xff800000060f7807 */ /* 0x010fce0000800000 */
[----:B------:R-:W-:Y:S02]  /*0970*/  @!P0 FSEL R4, R4, R9, !P2 ;  /* 0x0000000904048208 */ /* 0x000fe40005000000 */
[----:B------:R-:W-:Y:S02]  /*0980*/  FSETP.NAN.AND P0, PT, R0, R0, PT ;  /* 0x000000000000720b */ /* 0x000fe40003f08000 */
[----:B------:R-:W-:Y:S02]  /*0990*/  FSETP.NAN.AND P1, PT, R15, R15, PT ;  /* 0x0000000f0f00720b */ /* 0x000fe40003f28000 */
[----:B-----5:R-:W-:Y:S02]  /*09a0*/  SEL R9, R10, 0xff800000, P3 ;  /* 0xff8000000a097807 */ /* 0x020fe40001800000 */
[----:B------:R-:W-:Y:S02]  /*09b0*/  SEL R6, R11, 0xff800000, P3 ;  /* 0xff8000000b067807 */ /* 0x000fe40001800000 */
[----:B------:R-:W-:-:S02]  /*09c0*/  FSETP.NAN.AND P2, PT, R9, R9, PT ;  /* 0x000000090900720b */ /* 0x000fc40003f48000 */
[----:B------:R-:W-:Y:S02]  /*09d0*/  SEL R10, R8, 0xff800000, P5 ;  /* 0xff800000080a7807 */ /* 0x000fe40002800000 */
[----:B------:R-:W-:Y:S02]  /*09e0*/  FSETP.NAN.AND P3, PT, R6, R6, PT ;  /* 0x000000060600720b */ /* 0x000fe40003f68000 */
[----:B------:R-:W-:Y:S02]  /*09f0*/  SEL R11, R14, 0xff800000, P6 ;  /* 0xff8000000e0b7807 */ /* 0x000fe40003000000 */
[----:B------:R-:W-:Y:S02]  /*0a00*/  FSETP.GEU.AND P5, PT, R7, R0, PT ;  /* 0x000000000700720b */ /* 0x000fe40003fae000 */
[----:B------:R-:W-:Y:S02]  /*0a10*/  FSETP.GEU.AND P6, PT, R4, R15, PT ;  /* 0x0000000f0400720b */ /* 0x000fe40003fce000 */
[----:B------:R-:W-:-:S02]  /*0a20*/  @!P0 FSEL R0, R0, R7, !P5 ;  /* 0x0000000700008208 */ /* 0x000fc40006800000 */
[----:B------:R-:W-:Y:S02]  /*0a30*/  @!P1 FSEL R15, R15, R4, !P6 ;  /* 0x000000040f0f9208 */ /* 0x000fe40007000000 */
[----:B------:R-:W-:Y:S02]  /*0a40*/  FSETP.NAN.AND P0, PT, R10, R10, PT ;  /* 0x0000000a0a00720b */ /* 0x000fe40003f08000 */
[----:B------:R-:W-:Y:S02]  /*0a50*/  FSETP.NAN.AND P1, PT, R11, R11, PT ;  /* 0x0000000b0b00720b */ /* 0x000fe40003f28000 */
[----:B------:R-:W-:Y:S02]  /*0a60*/  FSETP.GEU.AND P5, PT, R0, R9, PT ;  /* 0x000000090000720b */ /* 0x000fe40003fae000 */
[----:B------:R-:W-:Y:S02]  /*0a70*/  FSETP.GEU.AND P6, PT, R15, R6, PT ;  /* 0x000000060f00720b */ /* 0x000fe40003fce000 */
[----:B------:R-:W-:-:S02]  /*0a80*/  @!P2 FSEL R9, R9, R0, !P5 ;  /* 0x000000000909a208 */ /* 0x000fc40006800000 */
[----:B------:R-:W-:Y:S02]  /*0a90*/  @!P3 FSEL R6, R6, R15, !P6 ;  /* 0x0000000f0606b208 */ /* 0x000fe40007000000 */
[----:B------:R-:W-:Y:S02]  /*0aa0*/  FSETP.GEU.AND P2, PT, R9, R10, PT ;  /* 0x0000000a0900720b */ /* 0x000fe40003f4e000 */
[----:B------:R-:W-:Y:S02]  /*0ab0*/  FSETP.GEU.AND P3, PT, R6, R11, PT ;  /* 0x0000000b0600720b */ /* 0x000fe40003f6e000 */
[----:B------:R-:W-:Y:S02]  /*0ac0*/  @!P0 SEL R10, R10, R9, !P2 ;  /* 0x000000090a0a8207 */ /* 0x000fe40005000000 */
[----:B------:R-:W-:Y:S01]  /*0ad0*/  @!P1 SEL R11, R11, R6, !P3 ;  /* 0x000000060b0b9207 */ /* 0x000fe20005800000 */
[----:B------:R-:W-:Y:S08]  /*0ae0*/  @P4 EXIT ;  /* 0x000000000000494d */ /* 0x000ff00003800000 */
[----:B------:R-:W-:Y:S01]  /*0af0*/  STG.E.64 desc[UR4][R2.64], R10 ;  /* 0x0000000a02007986 */ /* 0x000fe2000c101b04 */
[----:B------:R-:W-:Y:S05]  /*0b00*/  EXIT ;  /* 0x000000000000794d */ /* 0x000fea0003800000 */
.L_x_0:
[----:B------:R-:W-:-:S00]  /*0b10*/  BRA `(.L_x_0) ;  /* 0xfffffffc00fc7947 */ /* 0x000fc0000383ffff */
[----:B------:R-:W-:-:S00]  /*0b20*/  NOP ;  /* 0x0000000000007918 */ /* 0x000fc00000000000 */
        /* <DEDUP_REMOVED lines=13> */
.L_x_1:


//--------------------- .nv.constant0.triton_poi_fused_max_pool2d_with_indices_2 --------------------------
	.section	.nv.constant0.triton_poi_fused_max_pool2d_with_indices_2,"a",@progbits
	.sectionflags	@""
	.align	4
.nv.constant0.triton_poi_fused_max_pool2d_with_indices_2:
	.zero		548
